//
// Generated by NVIDIA NVVM Compiler
//
// Compiler Build ID: CL-36424714
// Cuda compilation tools, release 13.0, V13.0.88
// Based on NVVM 20.0.0
//

.version 9.0
.target sm_100
.address_size 64

	// .globl	_Z4gemmPdS_S_iiii

.visible .entry _Z4gemmPdS_S_iiii(
	.param .u64 .ptr .align 1 _Z4gemmPdS_S_iiii_param_0,
	.param .u64 .ptr .align 1 _Z4gemmPdS_S_iiii_param_1,
	.param .u64 .ptr .align 1 _Z4gemmPdS_S_iiii_param_2,
	.param .u32 _Z4gemmPdS_S_iiii_param_3,
	.param .u32 _Z4gemmPdS_S_iiii_param_4,
	.param .u32 _Z4gemmPdS_S_iiii_param_5,
	.param .u32 _Z4gemmPdS_S_iiii_param_6
)
{


	ret;

}


// ===== COMPILED SASS (sm_100) =====

	.target	sm_100

	.elftype	@"ET_EXEC"


//--------------------- .note.nv.tkinfo           --------------------------
	.section	.note.nv.tkinfo,"",@"SHT_NOTE"
	.sectionflags	@"SHF_NOTE_NV_TKINFO"
	.tkinfo
        /*0018*/ 	.word	0x00000002
        /*0030*/ 	.string	""
        /*0030*/ 	.string	"ptxas"
        /*0030*/ 	.string	"Cuda compilation tools, release 13.0, V13.0.88"
        /*0030*/ 	.string	"Build cuda_13.0.r13.0/compiler.36424714_0"
        /*0030*/ 	.string	"-arch sm_100 -m 64 "



//--------------------- .note.nv.cuinfo           --------------------------
	.section	.note.nv.cuinfo,"",@"SHT_NOTE"
	.sectionflags	@"SHF_NOTE_NV_CUINFO"
        /*0018*/ 	.short	0x0002
        /*001a*/ 	.short	0x0064
        /*001c*/ 	.short	0x0082
	.zero		2


//--------------------- .nv.info                  --------------------------
	.section	.nv.info,"",@"SHT_CUDA_INFO"
	.align	4


	//----- nvinfo : EIATTR_REGCOUNT
	.align		4
        /*0000*/ 	.byte	0x04, 0x2f
        /*0002*/ 	.short	(.L_1 - .L_0)
	.align		4
.L_0:
        /*0004*/ 	.word	index@(_Z4gemmPdS_S_iiii)
        /*0008*/ 	.word	0x00000004


	//----- nvinfo : EIATTR_FRAME_SIZE
	.align		4
.L_1:
        /*000c*/ 	.byte	0x04, 0x11
        /*000e*/ 	.short	(.L_3 - .L_2)
	.align		4
.L_2:
        /*0010*/ 	.word	index@(_Z4gemmPdS_S_iiii)
        /*0014*/ 	.word	0x00000000


	//----- nvinfo : EIATTR_MIN_STACK_SIZE
	.align		4
.L_3:
        /*0018*/ 	.byte	0x04, 0x12
        /*001a*/ 	.short	(.L_5 - .L_4)
	.align		4
.L_4:
        /*001c*/ 	.word	index@(_Z4gemmPdS_S_iiii)
        /*0020*/ 	.word	0x00000000
.L_5:


//--------------------- .nv.compat                --------------------------
	.section	.nv.compat,"",@"SHT_CUDA_COMPAT_INFO"
	.align	4
        /*0000*/ 	.byte	0x02, 0x09, 0x00, 0x00, 0x02, 0x02, 0x01, 0x00, 0x02, 0x05, 0x05, 0x00, 0x03, 0x07, 0x01, 0x01
        /*0010*/ 	.byte	0x02, 0x03, 0x00, 0x00, 0x02, 0x06, 0x01, 0x00, 0x04, 0x0b, 0x08, 0x00, 0x09, 0x00, 0x00, 0x00
        /*0020*/ 	.byte	0x00, 0x00, 0x00, 0x00


//--------------------- .nv.info._Z4gemmPdS_S_iiii --------------------------
	.section	.nv.info._Z4gemmPdS_S_iiii,"",@"SHT_CUDA_INFO"
	.sectionflags	@""
	.align	4


	//----- nvinfo : EIATTR_CUDA_API_VERSION
	.align		4
        /*0000*/ 	.byte	0x04, 0x37
        /*0002*/ 	.short	(.L_7 - .L_6)
.L_6:
        /*0004*/ 	.word	0x00000082


	//----- nvinfo : EIATTR_KPARAM_INFO
	.align		4
.L_7:
        /*0008*/ 	.byte	0x04, 0x17
        /*000a*/ 	.short	(.L_9 - .L_8)
.L_8:
        /*000c*/ 	.word	0x00000000
        /*0010*/ 	.short	0x0006
        /*0012*/ 	.short	0x0024
        /*0014*/ 	.byte	0x00, 0xf0, 0x11, 0x00


	//----- nvinfo : EIATTR_KPARAM_INFO
	.align		4
.L_9:
        /*0018*/ 	.byte	0x04, 0x17
        /*001a*/ 	.short	(.L_11 - .L_10)
.L_10:
        /*001c*/ 	.word	0x00000000
        /*0020*/ 	.short	0x0005
        /*0022*/ 	.short	0x0020
        /*0024*/ 	.byte	0x00, 0xf0, 0x11, 0x00


	//----- nvinfo : EIATTR_KPARAM_INFO
	.align		4
.L_11:
        /*0028*/ 	.byte	0x04, 0x17
        /*002a*/ 	.short	(.L_13 - .L_12)
.L_12:
        /*002c*/ 	.word	0x00000000
        /*0030*/ 	.short	0x0004
        /*0032*/ 	.short	0x001c
        /*0034*/ 	.byte	0x00, 0xf0, 0x11, 0x00


	//----- nvinfo : EIATTR_KPARAM_INFO
	.align		4
.L_13:
        /*0038*/ 	.byte	0x04, 0x17
        /*003a*/ 	.short	(.L_15 - .L_14)
.L_14:
        /*003c*/ 	.word	0x00000000
        /*0040*/ 	.short	0x0003
        /*0042*/ 	.short	0x0018
        /*0044*/ 	.byte	0x00, 0xf0, 0x11, 0x00


	//----- nvinfo : EIATTR_KPARAM_INFO
	.align		4
.L_15:
        /*0048*/ 	.byte	0x04, 0x17
        /*004a*/ 	.short	(.L_17 - .L_16)
.L_16:
        /*004c*/ 	.word	0x00000000
        /*0050*/ 	.short	0x0002
        /*0052*/ 	.short	0x0010
        /*0054*/ 	.byte	0x00, 0xf5, 0x21, 0x00


	//----- nvinfo : EIATTR_KPARAM_INFO
	.align		4
.L_17:
        /*0058*/ 	.byte	0x04, 0x17
        /*005a*/ 	.short	(.L_19 - .L_18)
.L_18:
        /*005c*/ 	.word	0x00000000
        /*0060*/ 	.short	0x0001
        /*0062*/ 	.short	0x0008
        /*0064*/ 	.byte	0x00, 0xf5, 0x21, 0x00


	//----- nvinfo : EIATTR_KPARAM_INFO
	.align		4
.L_19:
        /*0068*/ 	.byte	0x04, 0x17
        /*006a*/ 	.short	(.L_21 - .L_20)
.L_20:
        /*006c*/ 	.word	0x00000000
        /*0070*/ 	.short	0x0000
        /*0072*/ 	.short	0x0000
        /*0074*/ 	.byte	0x00, 0xf5, 0x21, 0x00


	//----- nvinfo : EIATTR_SPARSE_MMA_MASK
	.align		4
.L_21:
        /*0078*/ 	.byte	0x03, 0x50
        /*007a*/ 	.short	0x0000


	//----- nvinfo : EIATTR_MAXREG_COUNT
	.align		4
        /*007c*/ 	.byte	0x03, 0x1b
        /*007e*/ 	.short	0x00ff


	//----- nvinfo : EIATTR_MERCURY_ISA_VERSION
	.align		4
        /*0080*/ 	.byte	0x03, 0x5f
        /*0082*/ 	.short	0x0101


	//----- nvinfo : EIATTR_VRC_CTA_INIT_COUNT
	.align		4
        /*0084*/ 	.byte	0x02, 0x4a
	.zero		1
	.zero		1


	//----- nvinfo : EIATTR_EXIT_INSTR_OFFSETS
	.align		4
        /*0088*/ 	.byte	0x04, 0x1c
        /*008a*/ 	.short	(.L_23 - .L_22)


	//   ....[0]....
.L_22:
        /*008c*/ 	.word	0x00000010


	//----- nvinfo : EIATTR_CBANK_PARAM_SIZE
	.align		4
.L_23:
        /*0090*/ 	.byte	0x03, 0x19
        /*0092*/ 	.short	0x0028


	//----- nvinfo : EIATTR_PARAM_CBANK
	.align		4
        /*0094*/ 	.byte	0x04, 0x0a
        /*0096*/ 	.short	(.L_25 - .L_24)
	.align		4
.L_24:
        /*0098*/ 	.word	index@(.nv.constant0._Z4gemmPdS_S_iiii)
        /*009c*/ 	.short	0x0380
        /*009e*/ 	.short	0x0028


	//----- nvinfo : EIATTR_SW_WAR
	.align		4
.L_25:
        /*00a0*/ 	.byte	0x04, 0x36
        /*00a2*/ 	.short	(.L_27 - .L_26)
.L_26:
        /*00a4*/ 	.word	0x00000008
.L_27:


//--------------------- .nv.callgraph             --------------------------
	.section	.nv.callgraph,"",@"SHT_CUDA_CALLGRAPH"
	.align	4
	.sectionentsize	8
	.align		4
        /*0000*/ 	.word	0x00000000
	.align		4
        /*0004*/ 	.word	0xffffffff
	.align		4
        /*0008*/ 	.word	0x00000000
	.align		4
        /*000c*/ 	.word	0xfffffffe
	.align		4
        /*0010*/ 	.word	0x00000000
	.align		4
        /*0014*/ 	.word	0xfffffffd
	.align		4
        /*0018*/ 	.word	0x00000000
	.align		4
        /*001c*/ 	.word	0xfffffffc


//--------------------- .text._Z4gemmPdS_S_iiii   --------------------------
	.section	.text._Z4gemmPdS_S_iiii,"ax",@progbits
	.align	128
        .global         _Z4gemmPdS_S_iiii
        .type           _Z4gemmPdS_S_iiii,@function
        .size           _Z4gemmPdS_S_iiii,(.L_x_1 - _Z4gemmPdS_S_iiii)
        .other          _Z4gemmPdS_S_iiii,@"STO_CUDA_ENTRY STV_DEFAULT"
_Z4gemmPdS_S_iiii:
.text._Z4gemmPdS_S_iiii:
[----:B------:R-:W-:Y:S01]  /*0000*/  LDC R1, c[0x0][0x37c] ;  /* 0x0000df00ff017b82 */ /* 0x000fe20000000800 */
[----:B------:R-:W-:Y:S05]  /*0010*/  EXIT ;  /* 0x000000000000794d */ /* 0x000fea0003800000 */
.L_x_0:
[----:B------:R-:W-:-:S00]  /*0020*/  BRA `(.L_x_0) ;  /* 0xfffffffc00fc7947 */ /* 0x000fc0000383ffff */
[----:B------:R-:W-:-:S00]  /*0030*/  NOP ;  /* 0x0000000000007918 */ /* 0x000fc00000000000 */
        /* <DEDUP_REMOVED lines=12> */
.L_x_1:


//--------------------- .nv.shared.reserved.0     --------------------------
	.section	.nv.shared.reserved.0,"aw",@nobits
	.weak		__nv_reservedSMEM_offset_0_alias
	.size		__nv_reservedSMEM_offset_0_alias, 0, 64
	.other		__nv_reservedSMEM_offset_0_alias,@"STO_CUDA_RESERVED_SHARED STV_DEFAULT"
__nv_reservedSMEM_offset_0_alias:
	.zero		0
	.zero		64


//--------------------- .nv.constant0._Z4gemmPdS_S_iiii --------------------------
	.section	.nv.constant0._Z4gemmPdS_S_iiii,"a",@progbits
	.sectionflags	@""
	.align	4
.nv.constant0._Z4gemmPdS_S_iiii:
	.zero		936


//--------------------- SYMBOLS --------------------------

	.type		.nv.reservedSmem.offset0,@object
	.size		.nv.reservedSmem.offset0,0x4
